//
// Generated by NVIDIA NVVM Compiler
//
// Compiler Build ID: CL-36424714
// Cuda compilation tools, release 13.0, V13.0.88
// Based on NVVM 20.0.0
//

.version 9.0
.target sm_100
.address_size 64

	// .globl	_Z7processPl
.extern .func  (.param .b32 func_retval0) vprintf
(
	.param .b64 vprintf_param_0,
	.param .b64 vprintf_param_1
)
;
.global .align 1 .b8 $str[6] = {37, 108, 108, 100, 10};

.visible .entry _Z7processPl(
	.param .u64 .ptr .align 1 _Z7processPl_param_0
)
{
	.local .align 8 .b8 	__local_depot0[8];
	.reg .b64 	%SP;
	.reg .b64 	%SPL;
	.reg .pred 	%p<4>;
	.reg .b32 	%r<7>;
	.reg .b64 	%rd<19>;

	mov.u64 	%SPL, __local_depot0;
	cvta.local.u64 	%SP, %SPL;
	ld.param.u64 	%rd2, [_Z7processPl_param_0];
	cvta.to.global.u64 	%rd3, %rd2;
	mov.u32 	%r1, %ctaid.x;
	mov.u32 	%r2, %ntid.x;
	mov.u32 	%r3, %tid.x;
	mad.lo.s32 	%r4, %r1, %r2, %r3;
	mul.wide.u32 	%rd4, %r4, 8;
	add.s64 	%rd5, %rd3, %rd4;
	ld.global.u64 	%rd1, [%rd5];
	xor.b64  	%rd6, %rd1, 25214903917;
	mad.lo.s64 	%rd7, %rd6, 15191207008553, 119587771793770;
	mad.lo.s64 	%rd8, %rd6, -1815586657947104139, -2844580898565712339;
	shr.u64 	%rd9, %rd8, 17;
	and.b64  	%rd11, %rd9, 2147483647;
	mul.lo.s64 	%rd12, %rd11, 3;
	and.b64  	%rd13, %rd7, 263882790666240;
	setp.ne.s64 	%p1, %rd13, 175921860444160;
	and.b64  	%rd14, %rd12, 6442450944;
	setp.ne.s64 	%p2, %rd14, 2147483648;
	or.pred  	%p3, %p1, %p2;
	@%p3 bra 	$L__BB0_2;
	add.u64 	%rd15, %SP, 0;
	add.u64 	%rd16, %SPL, 0;
	st.local.u64 	[%rd16], %rd1;
	mov.u64 	%rd17, $str;
	cvta.global.u64 	%rd18, %rd17;
	{ // callseq 0, 0
	.param .b64 param0;
	st.param.b64 	[param0], %rd18;
	.param .b64 param1;
	st.param.b64 	[param1], %rd15;
	.param .b32 retval0;
	call.uni (retval0), 
	vprintf, 
	(
	param0, 
	param1
	);
	ld.param.b32 	%r5, [retval0];
	} // callseq 0
$L__BB0_2:
	ret;

}


// ===== COMPILED SASS (sm_100) =====

	.target	sm_100

	.elftype	@"ET_EXEC"


//--------------------- .note.nv.tkinfo           --------------------------
	.section	.note.nv.tkinfo,"",@"SHT_NOTE"
	.sectionflags	@"SHF_NOTE_NV_TKINFO"
	.tkinfo
        /*0018*/ 	.word	0x00000002
        /*0030*/ 	.string	""
        /*0030*/ 	.string	"ptxas"
        /*0030*/ 	.string	"Cuda compilation tools, release 13.0, V13.0.88"
        /*0030*/ 	.string	"Build cuda_13.0.r13.0/compiler.36424714_0"
        /*0030*/ 	.string	"-arch sm_100 -m 64 "



//--------------------- .note.nv.cuinfo           --------------------------
	.section	.note.nv.cuinfo,"",@"SHT_NOTE"
	.sectionflags	@"SHF_NOTE_NV_CUINFO"
        /*0018*/ 	.short	0x0002
        /*001a*/ 	.short	0x0064
        /*001c*/ 	.short	0x0082
	.zero		2


//--------------------- .nv.info                  --------------------------
	.section	.nv.info,"",@"SHT_CUDA_INFO"
	.align	4


	//----- nvinfo : EIATTR_REGCOUNT
	.align		4
        /*0000*/ 	.byte	0x04, 0x2f
        /*0002*/ 	.short	(.L_2 - .L_1)
	.align		4
.L_1:
        /*0004*/ 	.word	index@(_Z7processPl)
        /*0008*/ 	.word	0x00000018


	//----- nvinfo : EIATTR_FRAME_SIZE
	.align		4
.L_2:
        /*000c*/ 	.byte	0x04, 0x11
        /*000e*/ 	.short	(.L_4 - .L_3)
	.align		4
.L_3:
        /*0010*/ 	.word	index@(_Z7processPl)
        /*0014*/ 	.word	0x00000008


	//----- nvinfo : EIATTR_MIN_STACK_SIZE
	.align		4
.L_4:
        /*0018*/ 	.byte	0x04, 0x12
        /*001a*/ 	.short	(.L_6 - .L_5)
	.align		4
.L_5:
        /*001c*/ 	.word	index@(_Z7processPl)
        /*0020*/ 	.word	0x00000008
.L_6:


//--------------------- .nv.compat                --------------------------
	.section	.nv.compat,"",@"SHT_CUDA_COMPAT_INFO"
	.align	4
        /*0000*/ 	.byte	0x02, 0x09, 0x00, 0x00, 0x02, 0x02, 0x01, 0x00, 0x02, 0x05, 0x05, 0x00, 0x03, 0x07, 0x01, 0x01
        /*0010*/ 	.byte	0x02, 0x03, 0x00, 0x00, 0x02, 0x06, 0x01, 0x00, 0x04, 0x0b, 0x08, 0x00, 0x09, 0x00, 0x00, 0x00
        /*0020*/ 	.byte	0x00, 0x00, 0x00, 0x00


//--------------------- .nv.info._Z7processPl     --------------------------
	.section	.nv.info._Z7processPl,"",@"SHT_CUDA_INFO"
	.sectionflags	@""
	.align	4


	//----- nvinfo : EIATTR_CUDA_API_VERSION
	.align		4
        /*0000*/ 	.byte	0x04, 0x37
        /*0002*/ 	.short	(.L_8 - .L_7)
.L_7:
        /*0004*/ 	.word	0x00000082


	//----- nvinfo : EIATTR_KPARAM_INFO
	.align		4
.L_8:
        /*0008*/ 	.byte	0x04, 0x17
        /*000a*/ 	.short	(.L_10 - .L_9)
.L_9:
        /*000c*/ 	.word	0x00000000
        /*0010*/ 	.short	0x0000
        /*0012*/ 	.short	0x0000
        /*0014*/ 	.byte	0x00, 0xf5, 0x21, 0x00


	//----- nvinfo : EIATTR_SPARSE_MMA_MASK
	.align		4
.L_10:
        /*0018*/ 	.byte	0x03, 0x50
        /*001a*/ 	.short	0x0000


	//----- nvinfo : EIATTR_MAXREG_COUNT
	.align		4
        /*001c*/ 	.byte	0x03, 0x1b
        /*001e*/ 	.short	0x00ff


	//----- nvinfo : EIATTR_EXTERNS
	.align		4
        /*0020*/ 	.byte	0x04, 0x0f
        /*0022*/ 	.short	(.L_12 - .L_11)


	//   ....[0]....
	.align		4
.L_11:
        /*0024*/ 	.word	index@(vprintf)


	//----- nvinfo : EIATTR_MERCURY_ISA_VERSION
	.align		4
.L_12:
        /*0028*/ 	.byte	0x03, 0x5f
        /*002a*/ 	.short	0x0101


	//----- nvinfo : EIATTR_VRC_CTA_INIT_COUNT
	.align		4
        /*002c*/ 	.byte	0x02, 0x4a
	.zero		1
	.zero		1


	//----- nvinfo : EIATTR_SYSCALL_OFFSETS
	.align		4
        /*0030*/ 	.byte	0x04, 0x46
        /*0032*/ 	.short	(.L_14 - .L_13)


	//   ....[0]....
.L_13:
        /*0034*/ 	.word	0x000002f0


	//----- nvinfo : EIATTR_EXIT_INSTR_OFFSETS
	.align		4
.L_14:
        /*0038*/ 	.byte	0x04, 0x1c
        /*003a*/ 	.short	(.L_16 - .L_15)


	//   ....[0]....
.L_15:
        /*003c*/ 	.word	0x00000270


	//   ....[1]....
        /*0040*/ 	.word	0x00000300


	//----- nvinfo : EIATTR_CRS_STACK_SIZE
	.align		4
.L_16:
        /*0044*/ 	.byte	0x04, 0x1e
        /*0046*/ 	.short	(.L_18 - .L_17)
.L_17:
        /*0048*/ 	.word	0x00000000


	//----- nvinfo : EIATTR_CBANK_PARAM_SIZE
	.align		4
.L_18:
        /*004c*/ 	.byte	0x03, 0x19
        /*004e*/ 	.short	0x0008


	//----- nvinfo : EIATTR_PARAM_CBANK
	.align		4
        /*0050*/ 	.byte	0x04, 0x0a
        /*0052*/ 	.short	(.L_20 - .L_19)
	.align		4
.L_19:
        /*0054*/ 	.word	index@(.nv.constant0._Z7processPl)
        /*0058*/ 	.short	0x0380
        /*005a*/ 	.short	0x0008


	//----- nvinfo : EIATTR_SW_WAR
	.align		4
.L_20:
        /*005c*/ 	.byte	0x04, 0x36
        /*005e*/ 	.short	(.L_22 - .L_21)
.L_21:
        /*0060*/ 	.word	0x00000008
.L_22:


//--------------------- .nv.callgraph             --------------------------
	.section	.nv.callgraph,"",@"SHT_CUDA_CALLGRAPH"
	.align	4
	.sectionentsize	8
	.align		4
        /*0000*/ 	.word	0x00000000
	.align		4
        /*0004*/ 	.word	0xffffffff
	.align		4
        /*0008*/ 	.word	index@(_Z7processPl)
	.align		4
        /*000c*/ 	.word	index@(vprintf)
	.align		4
        /*0010*/ 	.word	0x00000000
	.align		4
        /*0014*/ 	.word	0xfffffffe
	.align		4
        /*0018*/ 	.word	0x00000000
	.align		4
        /*001c*/ 	.word	0xfffffffd
	.align		4
        /*0020*/ 	.word	0x00000000
	.align		4
        /*0024*/ 	.word	0xfffffffc


//--------------------- .nv.constant4             --------------------------
	.section	.nv.constant4,"a",@progbits
	.align	8
	.align		8
.nv.constant4:
        /*0000*/ 	.dword	vprintf
	.align		8
        /*0008*/ 	.dword	$str


//--------------------- .text._Z7processPl        --------------------------
	.section	.text._Z7processPl,"ax",@progbits
	.align	128
        .global         _Z7processPl
        .type           _Z7processPl,@function
        .size           _Z7processPl,(.L_x_2 - _Z7processPl)
        .other          _Z7processPl,@"STO_CUDA_ENTRY STV_DEFAULT"
_Z7processPl:
.text._Z7processPl:
[----:B------:R-:W0:Y:S01]  /*0000*/  LDC R1, c[0x0][0x37c] ;  /* 0x0000df00ff017b82 */ /* 0x000e220000000800 */
[----:B------:R-:W1:Y:S01]  /*0010*/  S2R R0, SR_TID.X ;  /* 0x0000000000007919 */ /* 0x000e620000002100 */
[----:B------:R-:W2:Y:S06]  /*0020*/  LDCU UR6, c[0x0][0x2fc] ;  /* 0x00005f80ff0677ac */ /* 0x000eac0008000800 */
[----:B------:R-:W1:Y:S01]  /*0030*/  S2UR UR7, SR_CTAID.X ;  /* 0x00000000000779c3 */ /* 0x000e620000002500 */
[----:B0-----:R-:W-:Y:S01]  /*0040*/  VIADD R1, R1, 0xfffffff8 ;  /* 0xfffffff801017836 */ /* 0x001fe20000000000 */
[----:B------:R-:W0:Y:S06]  /*0050*/  LDCU.64 UR4, c[0x0][0x358] ;  /* 0x00006b00ff0477ac */ /* 0x000e2c0008000a00 */
[----:B------:R-:W1:Y:S08]  /*0060*/  LDC R5, c[0x0][0x360] ;  /* 0x0000d800ff057b82 */ /* 0x000e700000000800 */
[----:B------:R-:W3:Y:S01]  /*0070*/  LDC.64 R2, c[0x0][0x380] ;  /* 0x0000e000ff027b82 */ /* 0x000ee20000000a00 */
[----:B-1----:R-:W-:-:S04]  /*0080*/  IMAD R5, R5, UR7, R0 ;  /* 0x0000000705057c24 */ /* 0x002fc8000f8e0200 */
[----:B---3--:R-:W-:-:S06]  /*0090*/  IMAD.WIDE.U32 R2, R5, 0x8, R2 ;  /* 0x0000000805027825 */ /* 0x008fcc00078e0002 */
[----:B0-----:R-:W3:Y:S01]  /*00a0*/  LDG.E.64 R2, desc[UR4][R2.64] ;  /* 0x0000000402027981 */ /* 0x001ee2000c1e1b00 */
[----:B------:R-:W-:Y:S02]  /*00b0*/  HFMA2 R5, -RZ, RZ, -144.75, 7.236003875732421875e-05 ;  /* 0xd88604beff057431 */ /* 0x000fe400000001ff */
[----:B------:R-:W-:Y:S01]  /*00c0*/  IMAD.MOV.U32 R4, RZ, RZ, 0x7621162d ;  /* 0x7621162dff047424 */ /* 0x000fe200078e00ff */
[----:B------:R-:W-:Y:S01]  /*00d0*/  UMOV UR4, URZ ;  /* 0x000000ff00047c82 */ /* 0x000fe20008000000 */
[----:B------:R-:W0:Y:S01]  /*00e0*/  LDCU UR5, c[0x0][0x2f8] ;  /* 0x00005f00ff0577ac */ /* 0x000e220008000800 */
[----:B---3--:R-:W-:Y:S02]  /*00f0*/  LOP3.LUT R0, R3, 0x5, RZ, 0x3c, !PT ;  /* 0x0000000503007812 */ /* 0x008fe400078e3cff */
[----:B------:R-:W-:-:S03]  /*0100*/  LOP3.LUT R9, R2, 0xdeece66d, RZ, 0x3c, !PT ;  /* 0xdeece66d02097812 */ /* 0x000fc600078e3cff */
[----:B------:R-:W-:Y:S02]  /*0110*/  IMAD R6, R0, -0x2de0338b, RZ ;  /* 0xd21fcc7500067824 */ /* 0x000fe400078e02ff */
[----:B------:R-:W-:-:S04]  /*0120*/  IMAD.WIDE.U32 R4, R9, -0x2de0338b, R4 ;  /* 0xd21fcc7509047825 */ /* 0x000fc800078e0004 */
[----:B------:R-:W-:Y:S01]  /*0130*/  IMAD R7, R9, -0x19324273, R6 ;  /* 0xe6cdbd8d09077824 */ /* 0x000fe200078e0206 */
[----:B------:R-:W-:Y:S01]  /*0140*/  MOV R6, 0xb2a8416a ;  /* 0xb2a8416a00067802 */ /* 0x000fe20000000f00 */
[----:B------:R-:W-:Y:S02]  /*0150*/  IMAD R0, R0, -0x580a6d7, RZ ;  /* 0xfa7f592900007824 */ /* 0x000fe400078e02ff */
[----:B------:R-:W-:Y:S02]  /*0160*/  IMAD.IADD R5, R5, 0x1, R7 ;  /* 0x0000000105057824 */ /* 0x000fe400078e0207 */
[----:B------:R-:W-:-:S03]  /*0170*/  IMAD.MOV.U32 R7, RZ, RZ, 0x6cc3 ;  /* 0x00006cc3ff077424 */ /* 0x000fc600078e00ff */
[----:B------:R-:W-:Y:S01]  /*0180*/  SHF.R.U64 R4, R4, 0x11, R5 ;  /* 0x0000001104047819 */ /* 0x000fe20000001205 */
[----:B------:R-:W-:-:S03]  /*0190*/  IMAD.HI.U32 R6, R9, -0x580a6d7, R6 ;  /* 0xfa7f592909067827 */ /* 0x000fc600078e0006 */
[----:B------:R-:W-:Y:S01]  /*01a0*/  LOP3.LUT R4, R4, 0x7fffffff, RZ, 0xc0, !PT ;  /* 0x7fffffff04047812 */ /* 0x000fe200078ec0ff */
[----:B------:R-:W-:-:S04]  /*01b0*/  IMAD R9, R9, 0xdd0, R0 ;  /* 0x00000dd009097824 */ /* 0x000fc800078e0200 */
[----:B------:R-:W-:-:S03]  /*01c0*/  IMAD.WIDE.U32 R4, R4, 0x3, RZ ;  /* 0x0000000304047825 */ /* 0x000fc600078e00ff */
[----:B------:R-:W-:Y:S01]  /*01d0*/  LOP3.LUT R7, R4, 0x80000000, RZ, 0xc0, !PT ;  /* 0x8000000004077812 */ /* 0x000fe200078ec0ff */
[----:B------:R-:W-:Y:S01]  /*01e0*/  IMAD.IADD R4, R6, 0x1, R9 ;  /* 0x0000000106047824 */ /* 0x000fe200078e0209 */
[----:B------:R-:W-:Y:S02]  /*01f0*/  IADD3 R0, PT, PT, R5, UR4, RZ ;  /* 0x0000000405007c10 */ /* 0x000fe4000fffe0ff */
[----:B------:R-:W-:Y:S02]  /*0200*/  ISETP.NE.U32.AND P0, PT, R7, -0x80000000, PT ;  /* 0x800000000700780c */ /* 0x000fe40003f05070 */
[----:B------:R-:W-:Y:S02]  /*0210*/  LOP3.LUT R0, R0, 0x1, RZ, 0xc0, !PT ;  /* 0x0000000100007812 */ /* 0x000fe400078ec0ff */
[----:B------:R-:W-:Y:S02]  /*0220*/  LOP3.LUT R4, R4, 0xf000, RZ, 0xc0, !PT ;  /* 0x0000f00004047812 */ /* 0x000fe400078ec0ff */
[----:B------:R-:W-:-:S02]  /*0230*/  ISETP.NE.AND.EX P0, PT, R0, RZ, PT, P0 ;  /* 0x000000ff0000720c */ /* 0x000fc40003f05300 */
[----:B0-----:R-:W-:Y:S02]  /*0240*/  IADD3 R6, P1, PT, R1, UR5, RZ ;  /* 0x0000000501067c10 */ /* 0x001fe4000ff3e0ff */
[----:B------:R-:W-:Y:S02]  /*0250*/  ISETP.NE.OR.EX P0, PT, R4, 0xa000, P0, !PT ;  /* 0x0000a0000400780c */ /* 0x000fe400007057f0 */
[----:B--2---:R-:W-:-:S11]  /*0260*/  IADD3.X R7, PT, PT, RZ, UR6, RZ, P1, !PT ;  /* 0x00000006ff077c10 */ /* 0x004fd60008ffe4ff */
[----:B------:R-:W-:Y:S05]  /*0270*/  @P0 EXIT ;  /* 0x000000000000094d */ /* 0x000fea0003800000 */
[----:B------:R-:W-:Y:S01]  /*0280*/  MOV R0, 0x0 ;  /* 0x0000000000007802 */ /* 0x000fe20000000f00 */
[----:B------:R0:W-:Y:S01]  /*0290*/  STL.64 [R1], R2 ;  /* 0x0000000201007387 */ /* 0x0001e20000100a00 */
[----:B------:R-:W1:Y:S02]  /*02a0*/  LDCU.64 UR4, c[0x4][0x8] ;  /* 0x01000100ff0477ac */ /* 0x000e640008000a00 */
[----:B------:R0:W2:Y:S01]  /*02b0*/  LDC.64 R8, c[0x4][R0] ;  /* 0x0100000000087b82 */ /* 0x0000a20000000a00 */
[----:B-1----:R-:W-:Y:S01]  /*02c0*/  IMAD.U32 R4, RZ, RZ, UR4 ;  /* 0x00000004ff047e24 */ /* 0x002fe2000f8e00ff */
[----:B0-----:R-:W-:-:S07]  /*02d0*/  MOV R5, UR5 ;  /* 0x0000000500057c02 */ /* 0x001fce0008000f00 */
[----:B------:R-:W-:-:S07]  /*02e0*/  LEPC R20, `(.L_x_0) ;  /* 0x000000001014794e */ /* 0x000fce0000000000 */
[----:B--2---:R-:W-:Y:S05]  /*02f0*/  CALL.ABS.NOINC R8 ;  /* 0x0000000008007343 */ /* 0x004fea0003c00000 */
.L_x_0:
[----:B------:R-:W-:Y:S05]  /*0300*/  EXIT ;  /* 0x000000000000794d */ /* 0x000fea0003800000 */
.L_x_1:
[----:B------:R-:W-:-:S00]  /*0310*/  BRA `(.L_x_1) ;  /* 0xfffffffc00fc7947 */ /* 0x000fc0000383ffff */
[----:B------:R-:W-:-:S00]  /*0320*/  NOP ;  /* 0x0000000000007918 */ /* 0x000fc00000000000 */
        /* <DEDUP_REMOVED lines=13> */
.L_x_2:


//--------------------- .nv.global.init           --------------------------
	.section	.nv.global.init,"aw",@progbits
.nv.global.init:
	.type		$str,@object
	.size		$str,(.L_0 - $str)
$str:
        /*0000*/ 	.byte	0x25, 0x6c, 0x6c, 0x64, 0x0a, 0x00
.L_0:


//--------------------- .nv.shared.reserved.0     --------------------------
	.section	.nv.shared.reserved.0,"aw",@nobits
	.weak		__nv_reservedSMEM_offset_0_alias
	.size		__nv_reservedSMEM_offset_0_alias, 0, 64
	.other		__nv_reservedSMEM_offset_0_alias,@"STO_CUDA_RESERVED_SHARED STV_DEFAULT"
__nv_reservedSMEM_offset_0_alias:
	.zero		0
	.zero		64


//--------------------- .nv.constant0._Z7processPl --------------------------
	.section	.nv.constant0._Z7processPl,"a",@progbits
	.sectionflags	@""
	.align	4
.nv.constant0._Z7processPl:
	.zero		904


//--------------------- SYMBOLS --------------------------

	.type		.nv.reservedSmem.offset0,@object
	.size		.nv.reservedSmem.offset0,0x4
	.type		vprintf,@function
